//
// Generated by NVIDIA NVVM Compiler
//
// Compiler Build ID: CL-36424714
// Cuda compilation tools, release 13.0, V13.0.88
// Based on NVVM 20.0.0
//

.version 9.0
.target sm_100
.address_size 64

	// .globl	_Z9matrixMulPfS_S_ii
// _ZZ9matrixMulPfS_S_iiE2As has been demoted
// _ZZ9matrixMulPfS_S_iiE2Bs has been demoted

.visible .entry _Z9matrixMulPfS_S_ii(
	.param .u64 .ptr .align 1 _Z9matrixMulPfS_S_ii_param_0,
	.param .u64 .ptr .align 1 _Z9matrixMulPfS_S_ii_param_1,
	.param .u64 .ptr .align 1 _Z9matrixMulPfS_S_ii_param_2,
	.param .u32 _Z9matrixMulPfS_S_ii_param_3,
	.param .u32 _Z9matrixMulPfS_S_ii_param_4
)
{
	.reg .pred 	%p<5>;
	.reg .b32 	%r<64>;
	.reg .b32 	%f<162>;
	.reg .b64 	%rd<24>;
	// demoted variable
	.shared .align 4 .b8 _ZZ9matrixMulPfS_S_iiE2As[1024];
	// demoted variable
	.shared .align 4 .b8 _ZZ9matrixMulPfS_S_iiE2Bs[1024];
	ld.param.u64 	%rd4, [_Z9matrixMulPfS_S_ii_param_1];
	ld.param.u64 	%rd5, [_Z9matrixMulPfS_S_ii_param_2];
	ld.param.u32 	%r30, [_Z9matrixMulPfS_S_ii_param_3];
	ld.param.u32 	%r31, [_Z9matrixMulPfS_S_ii_param_4];
	cvta.to.global.u64 	%rd1, %rd5;
	cvta.to.global.u64 	%rd2, %rd4;
	mov.u32 	%r32, %ctaid.x;
	mov.u32 	%r1, %ctaid.y;
	mov.u32 	%r2, %tid.x;
	mov.u32 	%r3, %tid.y;
	mul.lo.s32 	%r33, %r30, %r1;
	shl.b32 	%r63, %r33, 4;
	add.s32 	%r5, %r63, %r30;
	shl.b32 	%r6, %r32, 4;
	shl.b32 	%r7, %r31, 4;
	setp.lt.s32 	%p1, %r30, 1;
	mov.f32 	%f161, 0f00000000;
	@%p1 bra 	$L__BB0_6;
	mul.lo.s32 	%r8, %r30, %r3;
	shl.b32 	%r34, %r3, 6;
	mov.u32 	%r35, _ZZ9matrixMulPfS_S_iiE2As;
	add.s32 	%r9, %r35, %r34;
	shl.b32 	%r36, %r2, 2;
	add.s32 	%r10, %r9, %r36;
	mul.lo.s32 	%r11, %r31, %r3;
	mov.u32 	%r37, _ZZ9matrixMulPfS_S_iiE2Bs;
	add.s32 	%r13, %r37, %r36;
	add.s32 	%r12, %r13, %r34;
	add.s32 	%r14, %r63, 16;
	max.s32 	%r38, %r5, %r14;
	not.b32 	%r39, %r63;
	add.s32 	%r15, %r38, %r39;
	and.b32  	%r40, %r15, 16;
	setp.ne.s32 	%p2, %r40, 0;
	mov.f32 	%f161, 0f00000000;
	mov.u32 	%r58, %r6;
	@%p2 bra 	$L__BB0_3;
	add.s32 	%r41, %r8, %r2;
	add.s32 	%r42, %r41, %r63;
	mul.wide.s32 	%rd6, %r42, 4;
	add.s64 	%rd7, %rd2, %rd6;
	ld.global.f32 	%f10, [%rd7];
	st.shared.f32 	[%r10], %f10;
	add.s32 	%r43, %r11, %r2;
	add.s32 	%r44, %r43, %r6;
	mul.wide.s32 	%rd8, %r44, 4;
	add.s64 	%rd9, %rd1, %rd8;
	ld.global.f32 	%f11, [%rd9];
	st.shared.f32 	[%r12], %f11;
	bar.sync 	0;
	ld.shared.f32 	%f12, [%r9];
	ld.shared.f32 	%f13, [%r13];
	fma.rn.f32 	%f14, %f12, %f13, 0f00000000;
	ld.shared.f32 	%f15, [%r9+4];
	ld.shared.f32 	%f16, [%r13+64];
	fma.rn.f32 	%f17, %f15, %f16, %f14;
	ld.shared.f32 	%f18, [%r9+8];
	ld.shared.f32 	%f19, [%r13+128];
	fma.rn.f32 	%f20, %f18, %f19, %f17;
	ld.shared.f32 	%f21, [%r9+12];
	ld.shared.f32 	%f22, [%r13+192];
	fma.rn.f32 	%f23, %f21, %f22, %f20;
	ld.shared.f32 	%f24, [%r9+16];
	ld.shared.f32 	%f25, [%r13+256];
	fma.rn.f32 	%f26, %f24, %f25, %f23;
	ld.shared.f32 	%f27, [%r9+20];
	ld.shared.f32 	%f28, [%r13+320];
	fma.rn.f32 	%f29, %f27, %f28, %f26;
	ld.shared.f32 	%f30, [%r9+24];
	ld.shared.f32 	%f31, [%r13+384];
	fma.rn.f32 	%f32, %f30, %f31, %f29;
	ld.shared.f32 	%f33, [%r9+28];
	ld.shared.f32 	%f34, [%r13+448];
	fma.rn.f32 	%f35, %f33, %f34, %f32;
	ld.shared.f32 	%f36, [%r9+32];
	ld.shared.f32 	%f37, [%r13+512];
	fma.rn.f32 	%f38, %f36, %f37, %f35;
	ld.shared.f32 	%f39, [%r9+36];
	ld.shared.f32 	%f40, [%r13+576];
	fma.rn.f32 	%f41, %f39, %f40, %f38;
	ld.shared.f32 	%f42, [%r9+40];
	ld.shared.f32 	%f43, [%r13+640];
	fma.rn.f32 	%f44, %f42, %f43, %f41;
	ld.shared.f32 	%f45, [%r9+44];
	ld.shared.f32 	%f46, [%r13+704];
	fma.rn.f32 	%f47, %f45, %f46, %f44;
	ld.shared.f32 	%f48, [%r9+48];
	ld.shared.f32 	%f49, [%r13+768];
	fma.rn.f32 	%f50, %f48, %f49, %f47;
	ld.shared.f32 	%f51, [%r9+52];
	ld.shared.f32 	%f52, [%r13+832];
	fma.rn.f32 	%f53, %f51, %f52, %f50;
	ld.shared.f32 	%f54, [%r9+56];
	ld.shared.f32 	%f55, [%r13+896];
	fma.rn.f32 	%f56, %f54, %f55, %f53;
	ld.shared.f32 	%f57, [%r9+60];
	ld.shared.f32 	%f58, [%r13+960];
	fma.rn.f32 	%f161, %f57, %f58, %f56;
	bar.sync 	0;
	add.s32 	%r58, %r6, %r7;
	mov.u32 	%r63, %r14;
$L__BB0_3:
	setp.lt.u32 	%p3, %r15, 16;
	@%p3 bra 	$L__BB0_6;
	add.s32 	%r45, %r2, %r58;
	add.s32 	%r46, %r3, 16;
	mad.lo.s32 	%r62, %r31, %r46, %r45;
	add.s32 	%r61, %r45, %r11;
	add.s32 	%r47, %r2, %r63;
	add.s32 	%r60, %r47, %r8;
$L__BB0_5:
	ld.param.u64 	%rd23, [_Z9matrixMulPfS_S_ii_param_2];
	ld.param.u64 	%rd22, [_Z9matrixMulPfS_S_ii_param_1];
	mul.wide.s32 	%rd10, %r60, 4;
	cvta.to.global.u64 	%rd11, %rd22;
	add.s64 	%rd12, %rd11, %rd10;
	ld.global.f32 	%f59, [%rd12];
	st.shared.f32 	[%r10], %f59;
	cvta.to.global.u64 	%rd13, %rd23;
	mul.wide.s32 	%rd14, %r61, 4;
	add.s64 	%rd15, %rd13, %rd14;
	ld.global.f32 	%f60, [%rd15];
	st.shared.f32 	[%r12], %f60;
	bar.sync 	0;
	ld.shared.f32 	%f61, [%r9];
	ld.shared.f32 	%f62, [%r13];
	fma.rn.f32 	%f63, %f61, %f62, %f161;
	ld.shared.f32 	%f64, [%r9+4];
	ld.shared.f32 	%f65, [%r13+64];
	fma.rn.f32 	%f66, %f64, %f65, %f63;
	ld.shared.f32 	%f67, [%r9+8];
	ld.shared.f32 	%f68, [%r13+128];
	fma.rn.f32 	%f69, %f67, %f68, %f66;
	ld.shared.f32 	%f70, [%r9+12];
	ld.shared.f32 	%f71, [%r13+192];
	fma.rn.f32 	%f72, %f70, %f71, %f69;
	ld.shared.f32 	%f73, [%r9+16];
	ld.shared.f32 	%f74, [%r13+256];
	fma.rn.f32 	%f75, %f73, %f74, %f72;
	ld.shared.f32 	%f76, [%r9+20];
	ld.shared.f32 	%f77, [%r13+320];
	fma.rn.f32 	%f78, %f76, %f77, %f75;
	ld.shared.f32 	%f79, [%r9+24];
	ld.shared.f32 	%f80, [%r13+384];
	fma.rn.f32 	%f81, %f79, %f80, %f78;
	ld.shared.f32 	%f82, [%r9+28];
	ld.shared.f32 	%f83, [%r13+448];
	fma.rn.f32 	%f84, %f82, %f83, %f81;
	ld.shared.f32 	%f85, [%r9+32];
	ld.shared.f32 	%f86, [%r13+512];
	fma.rn.f32 	%f87, %f85, %f86, %f84;
	ld.shared.f32 	%f88, [%r9+36];
	ld.shared.f32 	%f89, [%r13+576];
	fma.rn.f32 	%f90, %f88, %f89, %f87;
	ld.shared.f32 	%f91, [%r9+40];
	ld.shared.f32 	%f92, [%r13+640];
	fma.rn.f32 	%f93, %f91, %f92, %f90;
	ld.shared.f32 	%f94, [%r9+44];
	ld.shared.f32 	%f95, [%r13+704];
	fma.rn.f32 	%f96, %f94, %f95, %f93;
	ld.shared.f32 	%f97, [%r9+48];
	ld.shared.f32 	%f98, [%r13+768];
	fma.rn.f32 	%f99, %f97, %f98, %f96;
	ld.shared.f32 	%f100, [%r9+52];
	ld.shared.f32 	%f101, [%r13+832];
	fma.rn.f32 	%f102, %f100, %f101, %f99;
	ld.shared.f32 	%f103, [%r9+56];
	ld.shared.f32 	%f104, [%r13+896];
	fma.rn.f32 	%f105, %f103, %f104, %f102;
	ld.shared.f32 	%f106, [%r9+60];
	ld.shared.f32 	%f107, [%r13+960];
	fma.rn.f32 	%f108, %f106, %f107, %f105;
	bar.sync 	0;
	ld.global.f32 	%f109, [%rd12+64];
	st.shared.f32 	[%r10], %f109;
	mul.wide.s32 	%rd16, %r62, 4;
	add.s64 	%rd17, %rd13, %rd16;
	ld.global.f32 	%f110, [%rd17];
	st.shared.f32 	[%r12], %f110;
	bar.sync 	0;
	ld.shared.f32 	%f111, [%r9];
	ld.shared.f32 	%f112, [%r13];
	fma.rn.f32 	%f113, %f111, %f112, %f108;
	ld.shared.f32 	%f114, [%r9+4];
	ld.shared.f32 	%f115, [%r13+64];
	fma.rn.f32 	%f116, %f114, %f115, %f113;
	ld.shared.f32 	%f117, [%r9+8];
	ld.shared.f32 	%f118, [%r13+128];
	fma.rn.f32 	%f119, %f117, %f118, %f116;
	ld.shared.f32 	%f120, [%r9+12];
	ld.shared.f32 	%f121, [%r13+192];
	fma.rn.f32 	%f122, %f120, %f121, %f119;
	ld.shared.f32 	%f123, [%r9+16];
	ld.shared.f32 	%f124, [%r13+256];
	fma.rn.f32 	%f125, %f123, %f124, %f122;
	ld.shared.f32 	%f126, [%r9+20];
	ld.shared.f32 	%f127, [%r13+320];
	fma.rn.f32 	%f128, %f126, %f127, %f125;
	ld.shared.f32 	%f129, [%r9+24];
	ld.shared.f32 	%f130, [%r13+384];
	fma.rn.f32 	%f131, %f129, %f130, %f128;
	ld.shared.f32 	%f132, [%r9+28];
	ld.shared.f32 	%f133, [%r13+448];
	fma.rn.f32 	%f134, %f132, %f133, %f131;
	ld.shared.f32 	%f135, [%r9+32];
	ld.shared.f32 	%f136, [%r13+512];
	fma.rn.f32 	%f137, %f135, %f136, %f134;
	ld.shared.f32 	%f138, [%r9+36];
	ld.shared.f32 	%f139, [%r13+576];
	fma.rn.f32 	%f140, %f138, %f139, %f137;
	ld.shared.f32 	%f141, [%r9+40];
	ld.shared.f32 	%f142, [%r13+640];
	fma.rn.f32 	%f143, %f141, %f142, %f140;
	ld.shared.f32 	%f144, [%r9+44];
	ld.shared.f32 	%f145, [%r13+704];
	fma.rn.f32 	%f146, %f144, %f145, %f143;
	ld.shared.f32 	%f147, [%r9+48];
	ld.shared.f32 	%f148, [%r13+768];
	fma.rn.f32 	%f149, %f147, %f148, %f146;
	ld.shared.f32 	%f150, [%r9+52];
	ld.shared.f32 	%f151, [%r13+832];
	fma.rn.f32 	%f152, %f150, %f151, %f149;
	ld.shared.f32 	%f153, [%r9+56];
	ld.shared.f32 	%f154, [%r13+896];
	fma.rn.f32 	%f155, %f153, %f154, %f152;
	ld.shared.f32 	%f156, [%r9+60];
	ld.shared.f32 	%f157, [%r13+960];
	fma.rn.f32 	%f161, %f156, %f157, %f155;
	bar.sync 	0;
	add.s32 	%r63, %r63, 32;
	shl.b32 	%r54, %r31, 5;
	add.s32 	%r62, %r62, %r54;
	add.s32 	%r61, %r61, %r54;
	add.s32 	%r60, %r60, 32;
	setp.lt.s32 	%p4, %r63, %r5;
	@%p4 bra 	$L__BB0_5;
$L__BB0_6:
	ld.param.u64 	%rd21, [_Z9matrixMulPfS_S_ii_param_0];
	cvta.to.global.u64 	%rd18, %rd21;
	add.s32 	%r55, %r6, %r2;
	mad.lo.s32 	%r56, %r31, %r3, %r55;
	mad.lo.s32 	%r57, %r7, %r1, %r56;
	mul.wide.s32 	%rd19, %r57, 4;
	add.s64 	%rd20, %rd18, %rd19;
	st.global.f32 	[%rd20], %f161;
	ret;

}


// ===== COMPILED SASS (sm_100) =====

	.target	sm_100

	.elftype	@"ET_EXEC"


//--------------------- .note.nv.tkinfo           --------------------------
	.section	.note.nv.tkinfo,"",@"SHT_NOTE"
	.sectionflags	@"SHF_NOTE_NV_TKINFO"
	.tkinfo
        /*0018*/ 	.word	0x00000002
        /*0030*/ 	.string	""
        /*0030*/ 	.string	"ptxas"
        /*0030*/ 	.string	"Cuda compilation tools, release 13.0, V13.0.88"
        /*0030*/ 	.string	"Build cuda_13.0.r13.0/compiler.36424714_0"
        /*0030*/ 	.string	"-arch sm_100 -m 64 "



//--------------------- .note.nv.cuinfo           --------------------------
	.section	.note.nv.cuinfo,"",@"SHT_NOTE"
	.sectionflags	@"SHF_NOTE_NV_CUINFO"
        /*0018*/ 	.short	0x0002
        /*001a*/ 	.short	0x0064
        /*001c*/ 	.short	0x0082
	.zero		2


//--------------------- .nv.info                  --------------------------
	.section	.nv.info,"",@"SHT_CUDA_INFO"
	.align	4


	//----- nvinfo : EIATTR_REGCOUNT
	.align		4
        /*0000*/ 	.byte	0x04, 0x2f
        /*0002*/ 	.short	(.L_1 - .L_0)
	.align		4
.L_0:
        /*0004*/ 	.word	index@(_Z9matrixMulPfS_S_ii)
        /*0008*/ 	.word	0x00000020


	//----- nvinfo : EIATTR_FRAME_SIZE
	.align		4
.L_1:
        /*000c*/ 	.byte	0x04, 0x11
        /*000e*/ 	.short	(.L_3 - .L_2)
	.align		4
.L_2:
        /*0010*/ 	.word	index@(_Z9matrixMulPfS_S_ii)
        /*0014*/ 	.word	0x00000000


	//----- nvinfo : EIATTR_MIN_STACK_SIZE
	.align		4
.L_3:
        /*0018*/ 	.byte	0x04, 0x12
        /*001a*/ 	.short	(.L_5 - .L_4)
	.align		4
.L_4:
        /*001c*/ 	.word	index@(_Z9matrixMulPfS_S_ii)
        /*0020*/ 	.word	0x00000000
.L_5:


//--------------------- .nv.compat                --------------------------
	.section	.nv.compat,"",@"SHT_CUDA_COMPAT_INFO"
	.align	4
        /*0000*/ 	.byte	0x02, 0x09, 0x00, 0x00, 0x02, 0x02, 0x01, 0x00, 0x02, 0x05, 0x05, 0x00, 0x03, 0x07, 0x01, 0x01
        /*0010*/ 	.byte	0x02, 0x03, 0x00, 0x00, 0x02, 0x06, 0x01, 0x00, 0x04, 0x0b, 0x08, 0x00, 0x09, 0x00, 0x00, 0x00
        /*0020*/ 	.byte	0x00, 0x00, 0x00, 0x00


//--------------------- .nv.info._Z9matrixMulPfS_S_ii --------------------------
	.section	.nv.info._Z9matrixMulPfS_S_ii,"",@"SHT_CUDA_INFO"
	.sectionflags	@""
	.align	4


	//----- nvinfo : EIATTR_CUDA_API_VERSION
	.align		4
        /*0000*/ 	.byte	0x04, 0x37
        /*0002*/ 	.short	(.L_7 - .L_6)
.L_6:
        /*0004*/ 	.word	0x00000082


	//----- nvinfo : EIATTR_KPARAM_INFO
	.align		4
.L_7:
        /*0008*/ 	.byte	0x04, 0x17
        /*000a*/ 	.short	(.L_9 - .L_8)
.L_8:
        /*000c*/ 	.word	0x00000000
        /*0010*/ 	.short	0x0004
        /*0012*/ 	.short	0x001c
        /*0014*/ 	.byte	0x00, 0xf0, 0x11, 0x00


	//----- nvinfo : EIATTR_KPARAM_INFO
	.align		4
.L_9:
        /*0018*/ 	.byte	0x04, 0x17
        /*001a*/ 	.short	(.L_11 - .L_10)
.L_10:
        /*001c*/ 	.word	0x00000000
        /*0020*/ 	.short	0x0003
        /*0022*/ 	.short	0x0018
        /*0024*/ 	.byte	0x00, 0xf0, 0x11, 0x00


	//----- nvinfo : EIATTR_KPARAM_INFO
	.align		4
.L_11:
        /*0028*/ 	.byte	0x04, 0x17
        /*002a*/ 	.short	(.L_13 - .L_12)
.L_12:
        /*002c*/ 	.word	0x00000000
        /*0030*/ 	.short	0x0002
        /*0032*/ 	.short	0x0010
        /*0034*/ 	.byte	0x00, 0xf5, 0x21, 0x00


	//----- nvinfo : EIATTR_KPARAM_INFO
	.align		4
.L_13:
        /*0038*/ 	.byte	0x04, 0x17
        /*003a*/ 	.short	(.L_15 - .L_14)
.L_14:
        /*003c*/ 	.word	0x00000000
        /*0040*/ 	.short	0x0001
        /*0042*/ 	.short	0x0008
        /*0044*/ 	.byte	0x00, 0xf5, 0x21, 0x00


	//----- nvinfo : EIATTR_KPARAM_INFO
	.align		4
.L_15:
        /*0048*/ 	.byte	0x04, 0x17
        /*004a*/ 	.short	(.L_17 - .L_16)
.L_16:
        /*004c*/ 	.word	0x00000000
        /*0050*/ 	.short	0x0000
        /*0052*/ 	.short	0x0000
        /*0054*/ 	.byte	0x00, 0xf5, 0x21, 0x00


	//----- nvinfo : EIATTR_SPARSE_MMA_MASK
	.align		4
.L_17:
        /*0058*/ 	.byte	0x03, 0x50
        /*005a*/ 	.short	0x0000


	//----- nvinfo : EIATTR_MAXREG_COUNT
	.align		4
        /*005c*/ 	.byte	0x03, 0x1b
        /*005e*/ 	.short	0x00ff


	//----- nvinfo : EIATTR_NUM_BARRIERS
	.align		4
        /*0060*/ 	.byte	0x02, 0x4c
        /*0062*/ 	.byte	0x01
	.zero		1


	//----- nvinfo : EIATTR_MERCURY_ISA_VERSION
	.align		4
        /*0064*/ 	.byte	0x03, 0x5f
        /*0066*/ 	.short	0x0101


	//----- nvinfo : EIATTR_VRC_CTA_INIT_COUNT
	.align		4
        /*0068*/ 	.byte	0x02, 0x4a
	.zero		1
	.zero		1


	//----- nvinfo : EIATTR_EXIT_INSTR_OFFSETS
	.align		4
        /*006c*/ 	.byte	0x04, 0x1c
        /*006e*/ 	.short	(.L_19 - .L_18)


	//   ....[0]....
.L_18:
        /*0070*/ 	.word	0x00000c10


	//----- nvinfo : EIATTR_CBANK_PARAM_SIZE
	.align		4
.L_19:
        /*0074*/ 	.byte	0x03, 0x19
        /*0076*/ 	.short	0x0020


	//----- nvinfo : EIATTR_PARAM_CBANK
	.align		4
        /*0078*/ 	.byte	0x04, 0x0a
        /*007a*/ 	.short	(.L_21 - .L_20)
	.align		4
.L_20:
        /*007c*/ 	.word	index@(.nv.constant0._Z9matrixMulPfS_S_ii)
        /*0080*/ 	.short	0x0380
        /*0082*/ 	.short	0x0020


	//----- nvinfo : EIATTR_SW_WAR
	.align		4
.L_21:
        /*0084*/ 	.byte	0x04, 0x36
        /*0086*/ 	.short	(.L_23 - .L_22)
.L_22:
        /*0088*/ 	.word	0x00000008
.L_23:


//--------------------- .nv.callgraph             --------------------------
	.section	.nv.callgraph,"",@"SHT_CUDA_CALLGRAPH"
	.align	4
	.sectionentsize	8
	.align		4
        /*0000*/ 	.word	0x00000000
	.align		4
        /*0004*/ 	.word	0xffffffff
	.align		4
        /*0008*/ 	.word	0x00000000
	.align		4
        /*000c*/ 	.word	0xfffffffe
	.align		4
        /*0010*/ 	.word	0x00000000
	.align		4
        /*0014*/ 	.word	0xfffffffd
	.align		4
        /*0018*/ 	.word	0x00000000
	.align		4
        /*001c*/ 	.word	0xfffffffc


//--------------------- .text._Z9matrixMulPfS_S_ii --------------------------
	.section	.text._Z9matrixMulPfS_S_ii,"ax",@progbits
	.align	128
        .global         _Z9matrixMulPfS_S_ii
        .type           _Z9matrixMulPfS_S_ii,@function
        .size           _Z9matrixMulPfS_S_ii,(.L_x_4 - _Z9matrixMulPfS_S_ii)
        .other          _Z9matrixMulPfS_S_ii,@"STO_CUDA_ENTRY STV_DEFAULT"
_Z9matrixMulPfS_S_ii:
.text._Z9matrixMulPfS_S_ii:
[----:B------:R-:W-:Y:S08]  /*0000*/  LDC R1, c[0x0][0x37c] ;  /* 0x0000df00ff017b82 */ /* 0x000ff00000000800 */
[----:B------:R-:W0:Y:S01]  /*0010*/  LDC.64 R8, c[0x0][0x398] ;  /* 0x0000e600ff087b82 */ /* 0x000e220000000a00 */
[----:B------:R-:W1:Y:S01]  /*0020*/  S2R R0, SR_TID.X ;  /* 0x0000000000007919 */ /* 0x000e620000002100 */
[----:B------:R-:W2:Y:S01]  /*0030*/  LDCU.64 UR8, c[0x0][0x358] ;  /* 0x00006b00ff0877ac */ /* 0x000ea20008000a00 */
[----:B------:R-:W-:Y:S01]  /*0040*/  HFMA2 R7, -RZ, RZ, 0, 0 ;  /* 0x00000000ff077431 */ /* 0x000fe200000001ff */
[----:B------:R-:W3:Y:S04]  /*0050*/  S2R R3, SR_TID.Y ;  /* 0x0000000000037919 */ /* 0x000ee80000002200 */
[----:B------:R-:W4:Y:S08]  /*0060*/  S2UR UR4, SR_CTAID.X ;  /* 0x00000000000479c3 */ /* 0x000f300000002500 */
[----:B------:R-:W0:Y:S02]  /*0070*/  S2UR UR10, SR_CTAID.Y ;  /* 0x00000000000a79c3 */ /* 0x000e240000002600 */
[----:B0-----:R-:W-:-:S02]  /*0080*/  ISETP.GE.AND P0, PT, R8, 0x1, PT ;  /* 0x000000010800780c */ /* 0x001fc40003f06270 */
[----:B------:R-:W-:Y:S01]  /*0090*/  SHF.L.U32 R16, R9, 0x4, RZ ;  /* 0x0000000409107819 */ /* 0x000fe200000006ff */
[----:B----4-:R-:W-:-:S10]  /*00a0*/  USHF.L.U32 UR4, UR4, 0x4, URZ ;  /* 0x0000000404047899 */ /* 0x010fd400080006ff */
[----:B-123--:R-:W-:Y:S05]  /*00b0*/  @!P0 BRA `(.L_x_0) ;  /* 0x0000000800bc8947 */ /* 0x00efea0003800000 */
[----:B------:R-:W-:Y:S01]  /*00c0*/  IMAD R19, R8, UR10, RZ ;  /* 0x0000000a08137c24 */ /* 0x000fe2000f8e02ff */
[----:B------:R-:W0:Y:S01]  /*00d0*/  S2UR UR7, SR_CgaCtaId ;  /* 0x00000000000779c3 */ /* 0x000e220000008800 */
[----:B------:R-:W-:Y:S01]  /*00e0*/  UMOV UR5, 0x400 ;  /* 0x0000040000057882 */ /* 0x000fe20000000000 */
[----:B------:R-:W-:Y:S01]  /*00f0*/  MOV R7, RZ ;  /* 0x000000ff00077202 */ /* 0x000fe20000000f00 */
[----:B------:R-:W-:Y:S01]  /*0100*/  UIADD3 UR6, UPT, UPT, UR5, 0x400, URZ ;  /* 0x0000040005067890 */ /* 0x000fe2000fffe0ff */
[----:B------:R-:W-:-:S04]  /*0110*/  SHF.L.U32 R19, R19, 0x4, RZ ;  /* 0x0000000413137819 */ /* 0x000fc800000006ff */
[C---:B------:R-:W-:Y:S02]  /*0120*/  IADD3 R18, PT, PT, R19.reuse, R8, RZ ;  /* 0x0000000813127210 */ /* 0x040fe40007ffe0ff */
[----:B------:R-:W-:Y:S02]  /*0130*/  IADD3 R21, PT, PT, R19, 0x10, RZ ;  /* 0x0000001013157810 */ /* 0x000fe40007ffe0ff */
[----:B------:R-:W-:Y:S02]  /*0140*/  LOP3.LUT R5, RZ, R19, RZ, 0x33, !PT ;  /* 0x00000013ff057212 */ /* 0x000fe400078e33ff */
[----:B------:R-:W-:-:S04]  /*0150*/  VIMNMX R2, PT, PT, R18, R21, !PT ;  /* 0x0000001512027248 */ /* 0x000fc80007fe0100 */
[----:B------:R-:W-:Y:S02]  /*0160*/  IADD3 R2, PT, PT, R2, R5, RZ ;  /* 0x0000000502027210 */ /* 0x000fe40007ffe0ff */
[----:B------:R-:W-:Y:S02]  /*0170*/  MOV R5, UR4 ;  /* 0x0000000400057c02 */ /* 0x000fe40008000f00 */
[C---:B------:R-:W-:Y:S01]  /*0180*/  LOP3.LUT P0, RZ, R2.reuse, 0x10, RZ, 0xc0, !PT ;  /* 0x0000001002ff7812 */ /* 0x040fe2000780c0ff */
[----:B0-----:R-:W-:Y:S01]  /*0190*/  ULEA UR5, UR7, UR5, 0x18 ;  /* 0x0000000507057291 */ /* 0x001fe2000f8ec0ff */
[----:B------:R-:W-:Y:S01]  /*01a0*/  ISETP.GE.U32.AND P1, PT, R2, 0x10, PT ;  /* 0x000000100200780c */ /* 0x000fe20003f26070 */
[----:B------:R-:W-:-:S04]  /*01b0*/  ULEA UR6, UR7, UR6, 0x18 ;  /* 0x0000000607067291 */ /* 0x000fc8000f8ec0ff */
[C---:B------:R-:W-:Y:S02]  /*01c0*/  LEA R17, R3.reuse, UR5, 0x6 ;  /* 0x0000000503117c11 */ /* 0x040fe4000f8e30ff */
[C---:B------:R-:W-:Y:S02]  /*01d0*/  LEA R10, R0.reuse, UR6, 0x2 ;  /* 0x00000006000a7c11 */ /* 0x040fe4000f8e10ff */
[----:B------:R-:W-:Y:S02]  /*01e0*/  LEA R11, R0, R17, 0x2 ;  /* 0x00000011000b7211 */ /* 0x000fe400078e10ff */
[----:B------:R-:W-:Y:S01]  /*01f0*/  LEA R2, R3, R10, 0x6 ;  /* 0x0000000a03027211 */ /* 0x000fe200078e30ff */
[----:B------:R-:W-:Y:S06]  /*0200*/  @P0 BRA `(.L_x_1) ;  /* 0x0000000000d00947 */ /* 0x000fec0003800000 */
[----:B------:R-:W0:Y:S01]  /*0210*/  LDC.64 R6, c[0x0][0x388] ;  /* 0x0000e200ff067b82 */ /* 0x000e220000000a00 */
[C-C-:B------:R-:W-:Y:S02]  /*0220*/  IMAD R12, R3.reuse, R8, R0.reuse ;  /* 0x00000008030c7224 */ /* 0x140fe400078e0200 */
[----:B------:R-:W-:-:S03]  /*0230*/  IMAD R14, R3, R9, R0 ;  /* 0x00000009030e7224 */ /* 0x000fc600078e0200 */
[----:B------:R-:W-:Y:S02]  /*0240*/  IADD3 R13, PT, PT, R19, R12, RZ ;  /* 0x0000000c130d7210 */ /* 0x000fe40007ffe0ff */
[----:B------:R-:W1:Y:S01]  /*0250*/  LDC.64 R4, c[0x0][0x390] ;  /* 0x0000e400ff047b82 */ /* 0x000e620000000a00 */
[----:B------:R-:W-:Y:S02]  /*0260*/  IADD3 R23, PT, PT, R14, UR4, RZ ;  /* 0x000000040e177c10 */ /* 0x000fe4000fffe0ff */
[----:B0-----:R-:W-:-:S05]  /*0270*/  IMAD.WIDE R12, R13, 0x4, R6 ;  /* 0x000000040d0c7825 */ /* 0x001fca00078e0206 */
[----:B------:R-:W2:Y:S01]  /*0280*/  LDG.E R26, desc[UR8][R12.64] ;  /* 0x000000080c1a7981 */ /* 0x000ea2000c1e1900 */
[----:B-1----:R-:W-:-:S06]  /*0290*/  IMAD.WIDE R22, R23, 0x4, R4 ;  /* 0x0000000417167825 */ /* 0x002fcc00078e0204 */
[----:B------:R-:W3:Y:S04]  /*02a0*/  LDG.E R23, desc[UR8][R22.64] ;  /* 0x0000000816177981 */ /* 0x000ee8000c1e1900 */
[----:B--2---:R-:W-:Y:S04]  /*02b0*/  STS [R11], R26 ;  /* 0x0000001a0b007388 */ /* 0x004fe80000000800 */
[----:B---3--:R-:W-:Y:S01]  /*02c0*/  STS [R2], R23 ;  /* 0x0000001702007388 */ /* 0x008fe20000000800 */
[----:B------:R-:W-:Y:S06]  /*02d0*/  BAR.SYNC.DEFER_BLOCKING 0x0 ;  /* 0x0000000000007b1d */ /* 0x000fec0000010000 */
[----:B------:R-:W-:Y:S04]  /*02e0*/  LDS R19, [R10] ;  /* 0x000000000a137984 */ /* 0x000fe80000000800 */
[----:B------:R-:W0:Y:S04]  /*02f0*/  LDS.128 R4, [R17] ;  /* 0x0000000011047984 */ /* 0x000e280000000c00 */
[----:B------:R-:W1:Y:S04]  /*0300*/  LDS R27, [R10+0x40] ;  /* 0x000040000a1b7984 */ /* 0x000e680000000800 */
[----:B------:R-:W2:Y:S04]  /*0310*/  LDS R28, [R10+0x80] ;  /* 0x000080000a1c7984 */ /* 0x000ea80000000800 */
[----:B------:R-:W3:Y:S04]  /*0320*/  LDS R24, [R10+0xc0] ;  /* 0x0000c0000a187984 */ /* 0x000ee80000000800 */
[----:B------:R-:W-:Y:S04]  /*0330*/  LDS R25, [R10+0x100] ;  /* 0x000100000a197984 */ /* 0x000fe80000000800 */
[----:B------:R-:W4:Y:S04]  /*0340*/  LDS.128 R12, [R17+0x10] ;  /* 0x00001000110c7984 */ /* 0x000f280000000c00 */
[----:B------:R-:W5:Y:S04]  /*0350*/  LDS R20, [R10+0x140] ;  /* 0x000140000a147984 */ /* 0x000f680000000800 */
[----:B------:R-:W5:Y:S04]  /*0360*/  LDS R23, [R10+0x180] ;  /* 0x000180000a177984 */ /* 0x000f680000000800 */
[----:B------:R-:W5:Y:S01]  /*0370*/  LDS R22, [R10+0x1c0] ;  /* 0x0001c0000a167984 */ /* 0x000f620000000800 */
[----:B0-----:R-:W-:-:S03]  /*0380*/  FFMA R4, R4, R19, RZ ;  /* 0x0000001304047223 */ /* 0x001fc600000000ff */
[----:B------:R-:W-:Y:S01]  /*0390*/  LDS R19, [R10+0x200] ;  /* 0x000200000a137984 */ /* 0x000fe20000000800 */
[----:B-1----:R-:W-:-:S04]  /*03a0*/  FFMA R5, R27, R5, R4 ;  /* 0x000000051b057223 */ /* 0x002fc80000000004 */
[----:B--2---:R-:W-:-:S04]  /*03b0*/  FFMA R5, R28, R6, R5 ;  /* 0x000000061c057223 */ /* 0x004fc80000000005 */
[----:B---3--:R-:W-:Y:S02]  /*03c0*/  FFMA R27, R24, R7, R5 ;  /* 0x00000007181b7223 */ /* 0x008fe40000000005 */
[----:B------:R-:W0:Y:S04]  /*03d0*/  LDS.128 R4, [R17+0x20] ;  /* 0x0000200011047984 */ /* 0x000e280000000c00 */
[----:B------:R-:W1:Y:S01]  /*03e0*/  LDS R24, [R10+0x240] ;  /* 0x000240000a187984 */ /* 0x000e620000000800 */
[----:B----4-:R-:W-:-:S04]  /*03f0*/  FFMA R25, R12, R25, R27 ;  /* 0x000000190c197223 */ /* 0x010fc8000000001b */
[----:B-----5:R-:W-:Y:S02]  /*0400*/  FFMA R20, R20, R13, R25 ;  /* 0x0000000d14147223 */ /* 0x020fe40000000019 */
[----:B------:R-:W2:Y:S02]  /*0410*/  LDS R25, [R10+0x280] ;  /* 0x000280000a197984 */ /* 0x000ea40000000800 */
[----:B------:R-:W-:Y:S02]  /*0420*/  FFMA R23, R23, R14, R20 ;  /* 0x0000000e17177223 */ /* 0x000fe40000000014 */
[----:B------:R-:W3:Y:S02]  /*0430*/  LDS R20, [R10+0x2c0] ;  /* 0x0002c0000a147984 */ /* 0x000ee40000000800 */
[----:B------:R-:W-:Y:S02]  /*0440*/  FFMA R27, R22, R15, R23 ;  /* 0x0000000f161b7223 */ /* 0x000fe40000000017 */
[----:B------:R-:W-:Y:S04]  /*0450*/  LDS R23, [R10+0x300] ;  /* 0x000300000a177984 */ /* 0x000fe80000000800 */
[----:B------:R-:W4:Y:S04]  /*0460*/  LDS.128 R12, [R17+0x30] ;  /* 0x00003000110c7984 */ /* 0x000f280000000c00 */
[----:B------:R-:W5:Y:S01]  /*0470*/  LDS R22, [R10+0x340] ;  /* 0x000340000a167984 */ /* 0x000f620000000800 */
[----:B0-----:R-:W-:-:S03]  /*0480*/  FFMA R27, R4, R19, R27 ;  /* 0x00000013041b7223 */ /* 0x001fc6000000001b */
[----:B------:R-:W0:Y:S04]  /*0490*/  LDS R19, [R10+0x380] ;  /* 0x000380000a137984 */ /* 0x000e280000000800 */
[----:B------:R-:W0:Y:S01]  /*04a0*/  LDS R4, [R10+0x3c0] ;  /* 0x0003c0000a047984 */ /* 0x000e220000000800 */
[----:B-1----:R-:W-:-:S04]  /*04b0*/  FFMA R24, R24, R5, R27 ;  /* 0x0000000518187223 */ /* 0x002fc8000000001b */
[----:B--2---:R-:W-:-:S04]  /*04c0*/  FFMA R25, R25, R6, R24 ;  /* 0x0000000619197223 */ /* 0x004fc80000000018 */
[----:B---3--:R-:W-:-:S04]  /*04d0*/  FFMA R7, R20, R7, R25 ;  /* 0x0000000714077223 */ /* 0x008fc80000000019 */
[----:B----4-:R-:W-:-:S04]  /*04e0*/  FFMA R7, R12, R23, R7 ;  /* 0x000000170c077223 */ /* 0x010fc80000000007 */
[----:B-----5:R-:W-:Y:S01]  /*04f0*/  FFMA R22, R22, R13, R7 ;  /* 0x0000000d16167223 */ /* 0x020fe20000000007 */
[----:B------:R-:W-:-:S03]  /*0500*/  IADD3 R5, PT, PT, R16, UR4, RZ ;  /* 0x0000000410057c10 */ /* 0x000fc6000fffe0ff */
[----:B0-----:R-:W-:-:S04]  /*0510*/  FFMA R19, R19, R14, R22 ;  /* 0x0000000e13137223 */ /* 0x001fc80000000016 */
[----:B------:R-:W-:Y:S01]  /*0520*/  FFMA R7, R4, R15, R19 ;  /* 0x0000000f04077223 */ /* 0x000fe20000000013 */
[----:B------:R-:W-:Y:S01]  /*0530*/  MOV R19, R21 ;  /* 0x0000001500137202 */ /* 0x000fe20000000f00 */
[----:B------:R-:W-:Y:S06]  /*0540*/  BAR.SYNC.DEFER_BLOCKING 0x0 ;  /* 0x0000000000007b1d */ /* 0x000fec0000010000 */
.L_x_1:
[----:B------:R-:W-:Y:S05]  /*0550*/  @!P1 BRA `(.L_x_0) ;  /* 0x0000000400949947 */ /* 0x000fea0003800000 */
[----:B------:R-:W0:Y:S01]  /*0560*/  LDC.64 R24, c[0x0][0x390] ;  /* 0x0000e400ff187b82 */ /* 0x000e220000000a00 */
[----:B------:R-:W-:Y:S02]  /*0570*/  IADD3 R20, PT, PT, R0, R5, RZ ;  /* 0x0000000500147210 */ /* 0x000fe40007ffe0ff */
[----:B------:R-:W-:Y:S02]  /*0580*/  IADD3 R22, PT, PT, R3, 0x10, RZ ;  /* 0x0000001003167810 */ /* 0x000fe40007ffe0ff */
[----:B------:R-:W-:-:S03]  /*0590*/  IADD3 R4, PT, PT, R19, R0, RZ ;  /* 0x0000000013047210 */ /* 0x000fc60007ffe0ff */
[-C--:B------:R-:W-:Y:S02]  /*05a0*/  IMAD R22, R22, R9.reuse, R20 ;  /* 0x0000000916167224 */ /* 0x080fe400078e0214 */
[C---:B------:R-:W-:Y:S02]  /*05b0*/  IMAD R8, R3.reuse, R8, R4 ;  /* 0x0000000803087224 */ /* 0x040fe400078e0204 */
[----:B------:R-:W-:-:S07]  /*05c0*/  IMAD R20, R3, R9, R20 ;  /* 0x0000000903147224 */ /* 0x000fce00078e0214 */
.L_x_2:
[----:B------:R-:W1:Y:S01]  /*05d0*/  LDC.64 R26, c[0x0][0x388] ;  /* 0x0000e200ff1a7b82 */ /* 0x000e620000000a00 */
[----:B0-----:R-:W-:-:S06]  /*05e0*/  IMAD.WIDE R4, R20, 0x4, R24 ;  /* 0x0000000414047825 */ /* 0x001fcc00078e0218 */
[----:B------:R-:W2:Y:S01]  /*05f0*/  LDG.E R5, desc[UR8][R4.64] ;  /* 0x0000000804057981 */ /* 0x000ea2000c1e1900 */
[----:B-1----:R-:W-:-:S05]  /*0600*/  IMAD.WIDE R26, R8, 0x4, R26 ;  /* 0x00000004081a7825 */ /* 0x002fca00078e021a */
[----:B------:R-:W3:Y:S04]  /*0610*/  LDG.E R6, desc[UR8][R26.64] ;  /* 0x000000081a067981 */ /* 0x000ee8000c1e1900 */
[----:B---3--:R-:W-:Y:S04]  /*0620*/  STS [R11], R6 ;  /* 0x000000060b007388 */ /* 0x008fe80000000800 */
[----:B--2---:R-:W-:Y:S01]  /*0630*/  STS [R2], R5 ;  /* 0x0000000502007388 */ /* 0x004fe20000000800 */
[----:B------:R-:W-:Y:S06]  /*0640*/  BAR.SYNC.DEFER_BLOCKING 0x0 ;  /* 0x0000000000007b1d */ /* 0x000fec0000010000 */
[----:B------:R-:W-:Y:S04]  /*0650*/  LDS R21, [R10] ;  /* 0x000000000a157984 */ /* 0x000fe80000000800 */
[----:B------:R-:W0:Y:S04]  /*0660*/  LDS.128 R12, [R17] ;  /* 0x00000000110c7984 */ /* 0x000e280000000c00 */
[----:B------:R-:W1:Y:S04]  /*0670*/  LDS R23, [R10+0x40] ;  /* 0x000040000a177984 */ /* 0x000e680000000800 */
[----:B------:R-:W2:Y:S04]  /*0680*/  LDS R29, [R10+0x80] ;  /* 0x000080000a1d7984 */ /* 0x000ea80000000800 */
[----:B------:R-:W3:Y:S01]  /*0690*/  LDS R28, [R10+0xc0] ;  /* 0x0000c0000a1c7984 */ /* 0x000ee20000000800 */
[----:B0-----:R-:W-:-:S03]  /*06a0*/  FFMA R12, R12, R21, R7 ;  /* 0x000000150c0c7223 */ /* 0x001fc60000000007 */
[----:B------:R-:W-:Y:S01]  /*06b0*/  LDS.128 R4, [R17+0x10] ;  /* 0x0000100011047984 */ /* 0x000fe20000000c00 */
[----:B-1----:R-:W-:-:S03]  /*06c0*/  FFMA R23, R23, R13, R12 ;  /* 0x0000000d17177223 */ /* 0x002fc6000000000c */
[----:B------:R-:W0:Y:S04]  /*06d0*/  LDS R13, [R10+0x100] ;  /* 0x000100000a0d7984 */ /* 0x000e280000000800 */
[----:B------:R-:W1:Y:S01]  /*06e0*/  LDS R21, [R10+0x140] ;  /* 0x000140000a157984 */ /* 0x000e620000000800 */
[----:B--2---:R-:W-:-:S03]  /*06f0*/  FFMA R23, R29, R14, R23 ;  /* 0x0000000e1d177223 */ /* 0x004fc60000000017 */
[----:B------:R-:W2:Y:S01]  /*0700*/  LDS R12, [R10+0x180] ;  /* 0x000180000a0c7984 */ /* 0x000ea20000000800 */
[----:B---3--:R-:W-:-:S03]  /*0710*/  FFMA R15, R28, R15, R23 ;  /* 0x0000000f1c0f7223 */ /* 0x008fc60000000017 */
[----:B------:R-:W3:Y:S01]  /*0720*/  LDS R28, [R10+0x1c0] ;  /* 0x0001c0000a1c7984 */ /* 0x000ee20000000800 */
[----:B0-----:R-:W-:-:S04]  /*0730*/  FFMA R4, R4, R13, R15 ;  /* 0x0000000d04047223 */ /* 0x001fc8000000000f */
[----:B-1----:R-:W-:Y:S02]  /*0740*/  FFMA R21, R21, R5, R4 ;  /* 0x0000000515157223 */ /* 0x002fe40000000004 */
[----:B------:R-:W-:Y:S02]  /*0750*/  LDS R5, [R10+0x200] ;  /* 0x000200000a057984 */ /* 0x000fe40000000800 */
[----:B--2---:R-:W-:Y:S02]  /*0760*/  FFMA R21, R12, R6, R21 ;  /* 0x000000060c157223 */ /* 0x004fe40000000015 */
[----:B------:R-:W0:Y:S02]  /*0770*/  LDS.128 R12, [R17+0x20] ;  /* 0x00002000110c7984 */ /* 0x000e240000000c00 */
[----:B---3--:R-:W-:Y:S02]  /*0780*/  FFMA R7, R28, R7, R21 ;  /* 0x000000071c077223 */ /* 0x008fe40000000015 */
[----:B------:R-:W1:Y:S04]  /*0790*/  LDS R21, [R10+0x240] ;  /* 0x000240000a157984 */ /* 0x000e680000000800 */
[----:B------:R-:W2:Y:S01]  /*07a0*/  LDS R4, [R10+0x280] ;  /* 0x000280000a047984 */ /* 0x000ea20000000800 */
[----:B0-----:R-:W-:-:S04]  /*07b0*/  FFMA R12, R12, R5, R7 ;  /* 0x000000050c0c7223 */ /* 0x001fc80000000007 */
[----:B-1----:R-:W-:Y:S02]  /*07c0*/  FFMA R13, R21, R13, R12 ;  /* 0x0000000d150d7223 */ /* 0x002fe4000000000c */
[----:B------:R-:W0:Y:S02]  /*07d0*/  LDS R21, [R10+0x2c0] ;  /* 0x0002c0000a157984 */ /* 0x000e240000000800 */
[----:B--2---:R-:W-:Y:S02]  /*07e0*/  FFMA R14, R4, R14, R13 ;  /* 0x0000000e040e7223 */ /* 0x004fe4000000000d */
[----:B------:R-:W-:Y:S04]  /*07f0*/  LDS R12, [R10+0x300] ;  /* 0x000300000a0c7984 */ /* 0x000fe80000000800 */
[----:B------:R-:W1:Y:S04]  /*0800*/  LDS.128 R4, [R17+0x30] ;  /* 0x0000300011047984 */ /* 0x000e680000000c00 */
[----:B------:R-:W2:Y:S01]  /*0810*/  LDS R13, [R10+0x340] ;  /* 0x000340000a0d7984 */ /* 0x000ea20000000800 */
[----:B------:R-:W-:-:S04]  /*0820*/  IMAD.WIDE R28, R22, 0x4, R24 ;  /* 0x00000004161c7825 */ /* 0x000fc800078e0218 */
[----:B0-----:R-:W-:Y:S02]  /*0830*/  FFMA R15, R21, R15, R14 ;  /* 0x0000000f150f7223 */ /* 0x001fe4000000000e */
[----:B------:R-:W0:Y:S02]  /*0840*/  LDS R21, [R10+0x380] ;  /* 0x000380000a157984 */ /* 0x000e240000000800 */
[----:B-1----:R-:W-:Y:S02]  /*0850*/  FFMA R12, R4, R12, R15 ;  /* 0x0000000c040c7223 */ /* 0x002fe4000000000f */
[----:B------:R-:W1:Y:S01]  /*0860*/  LDS R4, [R10+0x3c0] ;  /* 0x0003c0000a047984 */ /* 0x000e620000000800 */
[----:B------:R-:W-:Y:S06]  /*0870*/  BAR.SYNC.DEFER_BLOCKING 0x0 ;  /* 0x0000000000007b1d */ /* 0x000fec0000010000 */
[----:B------:R2:W3:Y:S04]  /*0880*/  LDG.E R27, desc[UR8][R26.64+0x40] ;  /* 0x000040081a1b7981 */ /* 0x0004e8000c1e1900 */
[----:B------:R-:W4:Y:S01]  /*0890*/  LDG.E R29, desc[UR8][R28.64] ;  /* 0x000000081c1d7981 */ /* 0x000f22000c1e1900 */
[----:B--2---:R-:W-:-:S04]  /*08a0*/  FFMA R26, R13, R5, R12 ;  /* 0x000000050d1a7223 */ /* 0x004fc8000000000c */
[----:B0-----:R-:W-:-:S04]  /*08b0*/  FFMA R6, R21, R6, R26 ;  /* 0x0000000615067223 */ /* 0x001fc8000000001a */
[----:B-1----:R-:W-:Y:S01]  /*08c0*/  FFMA R7, R4, R7, R6 ;  /* 0x0000000704077223 */ /* 0x002fe20000000006 */
[----:B------:R-:W-:-:S04]  /*08d0*/  IADD3 R19, PT, PT, R19, 0x20, RZ ;  /* 0x0000002013137810 */ /* 0x000fc80007ffe0ff */
[----:B------:R-:W-:Y:S02]  /*08e0*/  ISETP.GE.AND P0, PT, R19, R18, PT ;  /* 0x000000121300720c */ /* 0x000fe40003f06270 */
[C---:B------:R-:W-:Y:S02]  /*08f0*/  LEA R20, R9.reuse, R20, 0x5 ;  /* 0x0000001409147211 */ /* 0x040fe400078e28ff */
[----:B------:R-:W-:Y:S02]  /*0900*/  LEA R22, R9, R22, 0x5 ;  /* 0x0000001609167211 */ /* 0x000fe400078e28ff */
[----:B------:R-:W-:Y:S01]  /*0910*/  IADD3 R8, PT, PT, R8, 0x20, RZ ;  /* 0x0000002008087810 */ /* 0x000fe20007ffe0ff */
[----:B---3--:R-:W-:Y:S04]  /*0920*/  STS [R11], R27 ;  /* 0x0000001b0b007388 */ /* 0x008fe80000000800 */
[----:B----4-:R-:W-:Y:S01]  /*0930*/  STS [R2], R29 ;  /* 0x0000001d02007388 */ /* 0x010fe20000000800 */
[----:B------:R-:W-:Y:S06]  /*0940*/  BAR.SYNC.DEFER_BLOCKING 0x0 ;  /* 0x0000000000007b1d */ /* 0x000fec0000010000 */
[----:B------:R-:W-:Y:S04]  /*0950*/  LDS R23, [R10] ;  /* 0x000000000a177984 */ /* 0x000fe80000000800 */
[----:B------:R-:W0:Y:S04]  /*0960*/  LDS.128 R12, [R17] ;  /* 0x00000000110c7984 */ /* 0x000e280000000c00 */
[----:B------:R-:W1:Y:S04]  /*0970*/  LDS R5, [R10+0x40] ;  /* 0x000040000a057984 */ /* 0x000e680000000800 */
[----:B------:R-:W2:Y:S04]  /*0980*/  LDS R21, [R10+0x80] ;  /* 0x000080000a157984 */ /* 0x000ea80000000800 */
[----:B------:R-:W-:Y:S01]  /*0990*/  LDS R26, [R10+0x140] ;  /* 0x000140000a1a7984 */ /* 0x000fe20000000800 */
[----:B0-----:R-:W-:-:S03]  /*09a0*/  FFMA R4, R12, R23, R7 ;  /* 0x000000170c047223 */ /* 0x001fc60000000007 */
[----:B------:R-:W0:Y:S01]  /*09b0*/  LDS R12, [R10+0xc0] ;  /* 0x0000c0000a0c7984 */ /* 0x000e220000000800 */
[----:B-1----:R-:W-:-:S03]  /*09c0*/  FFMA R28, R5, R13, R4 ;  /* 0x0000000d051c7223 */ /* 0x002fc60000000004 */
[----:B------:R-:W-:Y:S04]  /*09d0*/  LDS R23, [R10+0x100] ;  /* 0x000100000a177984 */ /* 0x000fe80000000800 */
[----:B------:R-:W1:Y:S01]  /*09e0*/  LDS.128 R4, [R17+0x10] ;  /* 0x0000100011047984 */ /* 0x000e620000000c00 */
[----:B--2---:R-:W-:-:S03]  /*09f0*/  FFMA R13, R21, R14, R28 ;  /* 0x0000000e150d7223 */ /* 0x004fc6000000001c */
[----:B------:R-:W2:Y:S01]  /*0a00*/  LDS R21, [R10+0x180] ;  /* 0x000180000a157984 */ /* 0x000ea20000000800 */
[----:B0-----:R-:W-:-:S04]  /*0a10*/  FFMA R13, R12, R15, R13 ;  /* 0x0000000f0c0d7223 */ /* 0x001fc8000000000d */
[----:B-1----:R-:W-:Y:S02]  /*0a20*/  FFMA R13, R4, R23, R13 ;  /* 0x00000017040d7223 */ /* 0x002fe4000000000d */
[----:B------:R-:W0:Y:S02]  /*0a30*/  LDS R4, [R10+0x1c0] ;  /* 0x0001c0000a047984 */ /* 0x000e240000000800 */
[----:B------:R-:W-:Y:S02]  /*0a40*/  FFMA R28, R26, R5, R13 ;  /* 0x000000051a1c7223 */ /* 0x000fe4000000000d */
[----:B------:R-:W-:Y:S04]  /*0a50*/  LDS R23, [R10+0x200] ;  /* 0x000200000a177984 */ /* 0x000fe80000000800 */
[----:B------:R-:W1:Y:S04]  /*0a60*/  LDS.128 R12, [R17+0x20] ;  /* 0x00002000110c7984 */ /* 0x000e680000000c00 */
[----:B------:R-:W3:Y:S01]  /*0a70*/  LDS R26, [R10+0x240] ;  /* 0x000240000a1a7984 */ /* 0x000ee20000000800 */
[----:B--2---:R-:W-:-:S03]  /*0a80*/  FFMA R5, R21, R6, R28 ;  /* 0x0000000615057223 */ /* 0x004fc6000000001c */
[----:B------:R-:W2:Y:S01]  /*0a90*/  LDS R21, [R10+0x280] ;  /* 0x000280000a157984 */ /* 0x000ea20000000800 */
[----:B0-----:R-:W-:-:S04]  /*0aa0*/  FFMA R5, R4, R7, R5 ;  /* 0x0000000704057223 */ /* 0x001fc80000000005 */
[----:B-1----:R-:W-:Y:S02]  /*0ab0*/  FFMA R5, R12, R23, R5 ;  /* 0x000000170c057223 */ /* 0x002fe40000000005 */
[----:B------:R-:W0:Y:S02]  /*0ac0*/  LDS R12, [R10+0x2c0] ;  /* 0x0002c0000a0c7984 */ /* 0x000e240000000800 */
[----:B---3--:R-:W-:Y:S02]  /*0ad0*/  FFMA R26, R26, R13, R5 ;  /* 0x0000000d1a1a7223 */ /* 0x008fe40000000005 */
[----:B------:R-:W-:Y:S04]  /*0ae0*/  LDS R13, [R10+0x300] ;  /* 0x000300000a0d7984 */ /* 0x000fe80000000800 */
[----:B------:R-:W1:Y:S01]  /*0af0*/  LDS.128 R4, [R17+0x30] ;  /* 0x0000300011047984 */ /* 0x000e620000000c00 */
[----:B--2---:R-:W-:-:S03]  /*0b00*/  FFMA R21, R21, R14, R26 ;  /* 0x0000000e15157223 */ /* 0x004fc6000000001a */
[----:B------:R-:W2:Y:S04]  /*0b10*/  LDS R23, [R10+0x340] ;  /* 0x000340000a177984 */ /* 0x000ea80000000800 */
[----:B------:R-:W3:Y:S04]  /*0b20*/  LDS R26, [R10+0x380] ;  /* 0x000380000a1a7984 */ /* 0x000ee80000000800 */
[----:B------:R-:W4:Y:S01]  /*0b30*/  LDS R14, [R10+0x3c0] ;  /* 0x0003c0000a0e7984 */ /* 0x000f220000000800 */
[----:B0-----:R-:W-:-:S04]  /*0b40*/  FFMA R15, R12, R15, R21 ;  /* 0x0000000f0c0f7223 */ /* 0x001fc80000000015 */
[----:B-1----:R-:W-:-:S04]  /*0b50*/  FFMA R4, R4, R13, R15 ;  /* 0x0000000d04047223 */ /* 0x002fc8000000000f */
[----:B--2---:R-:W-:-:S04]  /*0b60*/  FFMA R5, R23, R5, R4 ;  /* 0x0000000517057223 */ /* 0x004fc80000000004 */
[----:B---3--:R-:W-:-:S04]  /*0b70*/  FFMA R5, R26, R6, R5 ;  /* 0x000000061a057223 */ /* 0x008fc80000000005 */
[----:B----4-:R-:W-:Y:S01]  /*0b80*/  FFMA R7, R14, R7, R5 ;  /* 0x000000070e077223 */ /* 0x010fe20000000005 */
[----:B------:R-:W-:Y:S06]  /*0b90*/  BAR.SYNC.DEFER_BLOCKING 0x0 ;  /* 0x0000000000007b1d */ /* 0x000fec0000010000 */
[----:B------:R-:W-:Y:S05]  /*0ba0*/  @!P0 BRA `(.L_x_2) ;  /* 0xfffffff800888947 */ /* 0x000fea000383ffff */
.L_x_0:
[----:B------:R-:W0:Y:S01]  /*0bb0*/  LDC.64 R4, c[0x0][0x380] ;  /* 0x0000e000ff047b82 */ /* 0x000e220000000a00 */
[----:B------:R-:W-:-:S05]  /*0bc0*/  IADD3 R0, PT, PT, R0, UR4, RZ ;  /* 0x0000000400007c10 */ /* 0x000fca000fffe0ff */
[----:B------:R-:W-:-:S04]  /*0bd0*/  IMAD R3, R3, R9, R0 ;  /* 0x0000000903037224 */ /* 0x000fc800078e0200 */
[----:B------:R-:W-:-:S04]  /*0be0*/  IMAD R3, R16, UR10, R3 ;  /* 0x0000000a10037c24 */ /* 0x000fc8000f8e0203 */
[----:B0-----:R-:W-:-:S05]  /*0bf0*/  IMAD.WIDE R2, R3, 0x4, R4 ;  /* 0x0000000403027825 */ /* 0x001fca00078e0204 */
[----:B------:R-:W-:Y:S01]  /*0c00*/  STG.E desc[UR8][R2.64], R7 ;  /* 0x0000000702007986 */ /* 0x000fe2000c101908 */
[----:B------:R-:W-:Y:S05]  /*0c10*/  EXIT ;  /* 0x000000000000794d */ /* 0x000fea0003800000 */
.L_x_3:
[----:B------:R-:W-:-:S00]  /*0c20*/  BRA `(.L_x_3) ;  /* 0xfffffffc00fc7947 */ /* 0x000fc0000383ffff */
[----:B------:R-:W-:-:S00]  /*0c30*/  NOP ;  /* 0x0000000000007918 */ /* 0x000fc00000000000 */
        /* <DEDUP_REMOVED lines=12> */
.L_x_4:


//--------------------- .nv.shared._Z9matrixMulPfS_S_ii --------------------------
	.section	.nv.shared._Z9matrixMulPfS_S_ii,"aw",@nobits
	.sectionflags	@""
	.align	4
.nv.shared._Z9matrixMulPfS_S_ii:
	.zero		3072


//--------------------- .nv.shared.reserved.0     --------------------------
	.section	.nv.shared.reserved.0,"aw",@nobits
	.weak		__nv_reservedSMEM_offset_0_alias
	.size		__nv_reservedSMEM_offset_0_alias, 0, 64
	.other		__nv_reservedSMEM_offset_0_alias,@"STO_CUDA_RESERVED_SHARED STV_DEFAULT"
__nv_reservedSMEM_offset_0_alias:
	.zero		0
	.zero		64


//--------------------- .nv.constant0._Z9matrixMulPfS_S_ii --------------------------
	.section	.nv.constant0._Z9matrixMulPfS_S_ii,"a",@progbits
	.sectionflags	@""
	.align	4
.nv.constant0._Z9matrixMulPfS_S_ii:
	.zero		928


//--------------------- SYMBOLS --------------------------

	.type		.nv.reservedSmem.offset0,@object
	.size		.nv.reservedSmem.offset0,0x4
	.type		.nv.reservedSmem.cap,@object
	.size		.nv.reservedSmem.cap,0x4
